	.headerflags	@"EF_CUDA_TEXMODE_UNIFIED EF_CUDA_64BIT_ADDRESS EF_CUDA_SM86 EF_CUDA_VIRTUAL_SM(EF_CUDA_SM86)"
	.elftype	@"ET_EXEC"


//--------------------- .nv.info                  --------------------------
	.section	.nv.info,"",@"SHT_CUDA_INFO"
	.align	4


	//----- nvinfo : EIATTR_REGCOUNT
	.align		4
        /*0000*/ 	.byte	0x04, 0x2f
        /*0002*/ 	.short	(.L_2 - .L_1)
	.align		4
.L_1:
        /*0004*/ 	.word	index@(triton_)
        /*0008*/ 	.word	0x0000000e


	//----- nvinfo : EIATTR_MIN_STACK_SIZE
	.align		4
.L_2:
        /*000c*/ 	.byte	0x04, 0x12
        /*000e*/ 	.short	(.L_4 - .L_3)
	.align		4
.L_3:
        /*0010*/ 	.word	index@(triton_)
        /*0014*/ 	.word	0x00000000


	//----- nvinfo : EIATTR_FRAME_SIZE
	.align		4
.L_4:
        /*0018*/ 	.byte	0x04, 0x11
        /*001a*/ 	.short	(.L_6 - .L_5)
	.align		4
.L_5:
        /*001c*/ 	.word	index@(triton_)
        /*0020*/ 	.word	0x00000000


	//----- nvinfo : EIATTR_MIN_STACK_SIZE
	.align		4
.L_6:
        /*0024*/ 	.byte	0x04, 0x12
        /*0026*/ 	.short	(.L_8 - .L_7)
	.align		4
.L_7:
        /*0028*/ 	.word	index@(triton_)
        /*002c*/ 	.word	0x00000000
.L_8:


//--------------------- .nv.info.triton_          --------------------------
	.section	.nv.info.triton_,"",@"SHT_CUDA_INFO"
	.sectionflags	@""
	.align	4


	//----- nvinfo : EIATTR_CUDA_API_VERSION
	.align		4
        /*0000*/ 	.byte	0x04, 0x37
        /*0002*/ 	.short	(.L_10 - .L_9)
.L_9:
        /*0004*/ 	.word	0x0000007c


	//----- nvinfo : EIATTR_SW2861232_WAR
	.align		4
.L_10:
        /*0008*/ 	.byte	0x01, 0x35
	.zero		2


	//----- nvinfo : EIATTR_PARAM_CBANK
	.align		4
        /*000c*/ 	.byte	0x04, 0x0a
        /*000e*/ 	.short	(.L_12 - .L_11)
	.align		4
.L_11:
        /*0010*/ 	.word	index@(.nv.constant0.triton_)
        /*0014*/ 	.short	0x0160
        /*0016*/ 	.short	0x0020


	//----- nvinfo : EIATTR_CBANK_PARAM_SIZE
	.align		4
.L_12:
        /*0018*/ 	.byte	0x03, 0x19
        /*001a*/ 	.short	0x0020


	//----- nvinfo : EIATTR_KPARAM_INFO
	.align		4
        /*001c*/ 	.byte	0x04, 0x17
        /*001e*/ 	.short	(.L_14 - .L_13)
.L_13:
        /*0020*/ 	.word	0x00000000
        /*0024*/ 	.short	0x0003
        /*0026*/ 	.short	0x0018
        /*0028*/ 	.byte	0x00, 0xf4, 0x21, 0x00


	//----- nvinfo : EIATTR_KPARAM_INFO
	.align		4
.L_14:
        /*002c*/ 	.byte	0x04, 0x17
        /*002e*/ 	.short	(.L_16 - .L_15)
.L_15:
        /*0030*/ 	.word	0x00000000
        /*0034*/ 	.short	0x0002
        /*0036*/ 	.short	0x0010
        /*0038*/ 	.byte	0x00, 0xf0, 0x11, 0x00


	//----- nvinfo : EIATTR_KPARAM_INFO
	.align		4
.L_16:
        /*003c*/ 	.byte	0x04, 0x17
        /*003e*/ 	.short	(.L_18 - .L_17)
.L_17:
        /*0040*/ 	.word	0x00000000
        /*0044*/ 	.short	0x0001
        /*0046*/ 	.short	0x0008
        /*0048*/ 	.byte	0x00, 0xf4, 0x21, 0x00


	//----- nvinfo : EIATTR_KPARAM_INFO
	.align		4
.L_18:
        /*004c*/ 	.byte	0x04, 0x17
        /*004e*/ 	.short	(.L_20 - .L_19)
.L_19:
        /*0050*/ 	.word	0x00000000
        /*0054*/ 	.short	0x0000
        /*0056*/ 	.short	0x0000
        /*0058*/ 	.byte	0x00, 0xf4, 0x21, 0x00


	//----- nvinfo : EIATTR_MAXREG_COUNT
	.align		4
.L_20:
        /*005c*/ 	.byte	0x03, 0x1b
        /*005e*/ 	.short	0x0080


	//----- nvinfo : EIATTR_EXIT_INSTR_OFFSETS
	.align		4
        /*0060*/ 	.byte	0x04, 0x1c
        /*0062*/ 	.short	(.L_22 - .L_21)


	//   ....[0]....
.L_21:
        /*0064*/ 	.word	0x00000290


	//----- nvinfo : EIATTR_REQNTID
	.align		4
.L_22:
        /*0068*/ 	.byte	0x04, 0x10
        /*006a*/ 	.short	(.L_24 - .L_23)
.L_23:
        /*006c*/ 	.word	0x00000200
        /*0070*/ 	.word	0x00000001
        /*0074*/ 	.word	0x00000001
.L_24:


//--------------------- .nv.callgraph             --------------------------
	.section	.nv.callgraph,"",@"SHT_CUDA_CALLGRAPH"
	.align	4
	.sectionentsize	8
	.align		4
        /*0000*/ 	.word	0x00000000
	.align		4
        /*0004*/ 	.word	0xffffffff
	.align		4
        /*0008*/ 	.word	0x00000000
	.align		4
        /*000c*/ 	.word	0xfffffffe
	.align		4
        /*0010*/ 	.word	0x00000000
	.align		4
        /*0014*/ 	.word	0xfffffffd
	.align		4
        /*0018*/ 	.word	0x00000000
	.align		4
        /*001c*/ 	.word	0xfffffffc


//--------------------- .nv.rel.action            --------------------------
	.section	.nv.rel.action,"",@"SHT_CUDA_RELOCINFO"
	.align	8
	.sectionentsize	8
        /*0000*/ 	.byte	0x73, 0x00, 0x00, 0x00, 0x00, 0x00, 0x00, 0x00, 0x00, 0x00, 0x00, 0x11, 0x25, 0x00, 0x05, 0x36


//--------------------- .nv.constant4             --------------------------
	.section	.nv.constant4,"a",@progbits
	.align	8
	.align		8
.nv.constant4:
        /*0000*/ 	.dword	_$_str


//--------------------- .nv.constant0.triton_     --------------------------
	.section	.nv.constant0.triton_,"a",@progbits
	.sectionflags	@""
	.align	4
.nv.constant0.triton_:
	.zero		384


//--------------------- .text.triton_             --------------------------
	.section	.text.triton_,"ax",@progbits
	.sectioninfo	@"SHI_REGISTERS=14"
	.align	128
        .global         triton_
        .type           triton_,@function
        .size           triton_,(.L_x_1 - triton_)
        .other          triton_,@"STO_CUDA_ENTRY STV_DEFAULT"
triton_:
.text.triton_:
[----:B------:R-:W-:Y:S02]  /*0000*/  MOV R1, c[0x0][0x28] ;  /* 0x00000a0000017a02 */ /* 0x000fe40000000f00 */
[----:B------:R-:W0:Y:S01]  /*0010*/  S2R R0, SR_TID.X ;  /* 0x0000000000007919 */ /* 0x000e220000002100 */
[----:B------:R-:W-:Y:S01]  /*0020*/  MOV R5, 0x2 ;  /* 0x0000000200057802 */ /* 0x000fe20000000f00 */
[----:B------:R-:W-:Y:S02]  /*0030*/  ULDC.64 UR4, c[0x0][0x118] ;  /* 0x0000460000047ab9 */ /* 0x000fe40000000a00 */
[----:B------:R-:W1:Y:S01]  /*0040*/  S2R R3, SR_CTAID.X ;  /* 0x0000000000037919 */ /* 0x000e620000002500 */
[----:B0-----:R-:W-:-:S04]  /*0050*/  LOP3.LUT R0, R0, 0x1ff, RZ, 0xc0, !PT ;  /* 0x000001ff00007812 */ /* 0x001fc800078ec0ff */
[----:B-1----:R-:W-:-:S05]  /*0060*/  LEA R0, R3, R0, 0x9 ;  /* 0x0000000003007211 */ /* 0x002fca00078e48ff */
[----:B------:R-:W-:-:S05]  /*0070*/  IMAD.WIDE R2, R0, R5, c[0x0][0x160] ;  /* 0x0000580000027625 */ /* 0x000fca00078e0205 */
[----:B------:R-:W2:Y:S01]  /*0080*/  LDG.E.U16 R6, [R2.64] ;  /* 0x0000000402067981 */ /* 0x000ea2000c1e1500 */
[----:B------:R-:W-:-:S06]  /*0090*/  IMAD.WIDE R4, R0, R5, c[0x0][0x168] ;  /* 0x00005a0000047625 */ /* 0x000fcc00078e0205 */
[----:B------:R-:W3:Y:S01]  /*00a0*/  LDG.E.U16 R4, [R4.64] ;  /* 0x0000000404047981 */ /* 0x000ee2000c1e1500 */
[----:B--2---:R-:W-:-:S05]  /*00b0*/  SHF.L.U32 R6, R6, 0x10, RZ ;  /* 0x0000001006067819 */ /* 0x004fca00000006ff */
[----:B------:R-:W-:Y:S01]  /*00c0*/  FMUL R7, R6, R6 ;  /* 0x0000000606077220 */ /* 0x000fe20000400000 */
[----:B---3--:R-:W-:-:S03]  /*00d0*/  SHF.L.U32 R4, R4, 0x10, RZ ;  /* 0x0000001004047819 */ /* 0x008fc600000006ff */
[----:B------:R-:W-:-:S04]  /*00e0*/  FMUL R7, R6, R7 ;  /* 0x0000000706077220 */ /* 0x000fc80000400000 */
[----:B------:R-:W-:Y:S01]  /*00f0*/  FFMA R7, R7, 0.044714998453855514526, R6 ;  /* 0x3d37271307077823 */ /* 0x000fe20000000006 */
[----:B------:R-:W-:-:S03]  /*0100*/  FMUL R6, R6, 0.5 ;  /* 0x3f00000006067820 */ /* 0x000fc60000400000 */
[----:B------:R-:W-:-:S04]  /*0110*/  FMUL R7, R7, 0.79788458347320556641 ;  /* 0x3f4c422a07077820 */ /* 0x000fc80000400000 */
[----:B------:R-:W-:-:S05]  /*0120*/  FADD.FTZ R0, |R7|, -RZ ;  /* 0x800000ff07007221 */ /* 0x000fca0000010200 */
[----:B------:R-:W-:-:S13]  /*0130*/  FSETP.GE.AND P1, PT, R0, 0.60000002384185791016, PT ;  /* 0x3f19999a0000780b */ /* 0x000fda0003f26000 */
[C---:B------:R-:W-:Y:S01]  /*0140*/  @P1 FMUL R9, R0.reuse, 2.8853900432586669922 ;  /* 0x4038aa3b00091820 */ /* 0x040fe20000400000 */
[----:B------:R-:W-:Y:S01]  /*0150*/  @!P1 MOV R8, 0x3c80f082 ;  /* 0x3c80f08200089802 */ /* 0x000fe20000000f00 */
[----:B------:R-:W-:Y:S01]  /*0160*/  @!P1 FMUL R5, R7, R7 ;  /* 0x0000000707059220 */ /* 0x000fe20000400000 */
[----:B------:R-:W-:Y:S02]  /*0170*/  @P1 MOV R11, 0x3f800000 ;  /* 0x3f800000000b1802 */ /* 0x000fe40000000f00 */
[----:B------:R-:W-:Y:S01]  /*0180*/  @P1 FSETP.GE.AND P0, PT, R0, 9.010913848876953125, PT ;  /* 0x41102cb40000180b */ /* 0x000fe20003f06000 */
[----:B------:R-:W0:Y:S01]  /*0190*/  @P1 MUFU.EX2 R9, R9 ;  /* 0x0000000900091308 */ /* 0x000e220000000800 */
[----:B------:R-:W-:-:S04]  /*01a0*/  @!P1 FFMA.FTZ R8, R5, R8, -0.052303962409496307373 ;  /* 0xbd563cae05089423 */ /* 0x000fc80000010008 */
[----:B------:R-:W-:-:S04]  /*01b0*/  @!P1 FFMA.FTZ R0, R5, R8, 0.1331529766321182251 ;  /* 0x3e08594105009423 */ /* 0x000fc80000010008 */
[----:B------:R-:W-:-:S04]  /*01c0*/  @!P1 FFMA.FTZ R0, R5, R0, -0.33332768082618713379 ;  /* 0xbeaaa9ed05009423 */ /* 0x000fc80000010000 */
[----:B------:R-:W-:Y:S01]  /*01d0*/  @!P1 FFMA.FTZ R0, R5, R0, RZ ;  /* 0x0000000005009223 */ /* 0x000fe200000100ff */
[----:B0-----:R-:W-:-:S06]  /*01e0*/  @P1 FADD R10, R9, 1 ;  /* 0x3f800000090a1421 */ /* 0x001fcc0000000000 */
[----:B------:R-:W0:Y:S02]  /*01f0*/  @P1 MUFU.RCP R10, R10 ;  /* 0x0000000a000a1308 */ /* 0x000e240000001000 */
[----:B0-----:R-:W-:-:S05]  /*0200*/  @P1 FFMA.FTZ R11, R10, -2, R11 ;  /* 0xc00000000a0b1823 */ /* 0x001fca000001000b */
[----:B------:R-:W-:-:S04]  /*0210*/  @P1 FSEL R8, R11, 1, !P0 ;  /* 0x3f8000000b081808 */ /* 0x000fc80004000000 */
[----:B------:R-:W-:Y:S01]  /*0220*/  @P1 LOP3.LUT R8, R8, 0x80000000, R7, 0xf8, !PT ;  /* 0x8000000008081812 */ /* 0x000fe200078ef807 */
[----:B------:R-:W-:-:S04]  /*0230*/  @!P1 FFMA.FTZ R8, R7, R0, R7 ;  /* 0x0000000007089223 */ /* 0x000fc80000010007 */
[----:B------:R-:W-:-:S04]  /*0240*/  FADD R5, R8, 1 ;  /* 0x3f80000008057421 */ /* 0x000fc80000000000 */
[----:B------:R-:W-:-:S04]  /*0250*/  FMUL R5, R6, R5 ;  /* 0x0000000506057220 */ /* 0x000fc80000400000 */
[----:B------:R-:W-:-:S05]  /*0260*/  FMUL R4, R4, R5 ;  /* 0x0000000504047220 */ /* 0x000fca0000400000 */
[----:B------:R-:W-:-:S05]  /*0270*/  F2FP.BF16.PACK_AB R4, RZ, R4 ;  /* 0x00000004ff04723e */ /* 0x000fca00000010ff */
[----:B------:R-:W-:Y:S01]  /*0280*/  STG.E.U16 [R2.64], R4 ;  /* 0x0000000402007986 */ /* 0x000fe2000c101504 */
[----:B------:R-:W-:Y:S05]  /*0290*/  EXIT ;  /* 0x000000000000794d */ /* 0x000fea0003800000 */
.L_x_0:
[----:B------:R-:W-:-:S00]  /*02a0*/  BRA `(.L_x_0) ;  /* 0xfffffff000007947 */ /* 0x000fc0000383ffff */
[----:B------:R-:W-:-:S00]  /*02b0*/  NOP ;  /* 0x0000000000007918 */ /* 0x000fc00000000000 */
        /* <DEDUP_REMOVED lines=12> */
.L_x_1:


//--------------------- .nv.global.init           --------------------------
	.section	.nv.global.init,"aw",@progbits
.nv.global.init:
	.type		_$_str,@object
	.size		_$_str,(.L_0 - _$_str)
_$_str:
        /*0000*/ 	.byte	0x5f, 0x5f, 0x43, 0x55, 0x44, 0x41, 0x5f, 0x46, 0x54, 0x5a, 0x00
.L_0:
